//
// Generated by NVIDIA NVVM Compiler
//
// Compiler Build ID: CL-36424714
// Cuda compilation tools, release 13.0, V13.0.88
// Based on NVVM 20.0.0
//

.version 9.0
.target sm_100
.address_size 64

	// .globl	sum_axis_kernel

.visible .entry sum_axis_kernel(
	.param .u64 .ptr .align 1 sum_axis_kernel_param_0,
	.param .u64 .ptr .align 1 sum_axis_kernel_param_1,
	.param .u32 sum_axis_kernel_param_2,
	.param .u32 sum_axis_kernel_param_3,
	.param .u32 sum_axis_kernel_param_4
)
{
	.reg .pred 	%p<13>;
	.reg .b32 	%r<44>;
	.reg .b32 	%f<83>;
	.reg .b64 	%rd<43>;

	ld.param.u64 	%rd3, [sum_axis_kernel_param_0];
	ld.param.u64 	%rd2, [sum_axis_kernel_param_1];
	ld.param.u32 	%r28, [sum_axis_kernel_param_2];
	ld.param.u32 	%r26, [sum_axis_kernel_param_3];
	ld.param.u32 	%r27, [sum_axis_kernel_param_4];
	cvta.to.global.u64 	%rd1, %rd3;
	mov.u32 	%r1, %ctaid.x;
	mov.u32 	%r2, %tid.x;
	setp.ge.s32 	%p1, %r1, %r28;
	setp.ge.s32 	%p2, %r2, %r27;
	or.pred  	%p3, %p1, %p2;
	@%p3 bra 	$L__BB0_15;
	setp.lt.s32 	%p4, %r26, 1;
	mov.f32 	%f82, 0f00000000;
	@%p4 bra 	$L__BB0_14;
	mul.lo.s32 	%r3, %r26, %r1;
	and.b32  	%r4, %r26, 15;
	setp.lt.u32 	%p5, %r26, 16;
	mov.f32 	%f82, 0f00000000;
	mov.b32 	%r40, 0;
	@%p5 bra 	$L__BB0_5;
	and.b32  	%r40, %r26, 2147483632;
	neg.s32 	%r38, %r40;
	mul.lo.s32 	%r30, %r1, %r27;
	mad.lo.s32 	%r37, %r30, %r26, %r2;
	shl.b32 	%r8, %r27, 4;
	mov.f32 	%f82, 0f00000000;
	mul.wide.s32 	%rd6, %r27, 4;
$L__BB0_4:
	.pragma "nounroll";
	mul.wide.s32 	%rd4, %r37, 4;
	add.s64 	%rd5, %rd1, %rd4;
	ld.global.f32 	%f18, [%rd5];
	add.f32 	%f19, %f82, %f18;
	add.s64 	%rd7, %rd5, %rd6;
	ld.global.f32 	%f20, [%rd7];
	add.f32 	%f21, %f19, %f20;
	add.s64 	%rd8, %rd7, %rd6;
	ld.global.f32 	%f22, [%rd8];
	add.f32 	%f23, %f21, %f22;
	add.s64 	%rd9, %rd8, %rd6;
	ld.global.f32 	%f24, [%rd9];
	add.f32 	%f25, %f23, %f24;
	add.s64 	%rd10, %rd9, %rd6;
	ld.global.f32 	%f26, [%rd10];
	add.f32 	%f27, %f25, %f26;
	add.s64 	%rd11, %rd10, %rd6;
	ld.global.f32 	%f28, [%rd11];
	add.f32 	%f29, %f27, %f28;
	add.s64 	%rd12, %rd11, %rd6;
	ld.global.f32 	%f30, [%rd12];
	add.f32 	%f31, %f29, %f30;
	add.s64 	%rd13, %rd12, %rd6;
	ld.global.f32 	%f32, [%rd13];
	add.f32 	%f33, %f31, %f32;
	add.s64 	%rd14, %rd13, %rd6;
	ld.global.f32 	%f34, [%rd14];
	add.f32 	%f35, %f33, %f34;
	add.s64 	%rd15, %rd14, %rd6;
	ld.global.f32 	%f36, [%rd15];
	add.f32 	%f37, %f35, %f36;
	add.s64 	%rd16, %rd15, %rd6;
	ld.global.f32 	%f38, [%rd16];
	add.f32 	%f39, %f37, %f38;
	add.s64 	%rd17, %rd16, %rd6;
	ld.global.f32 	%f40, [%rd17];
	add.f32 	%f41, %f39, %f40;
	add.s64 	%rd18, %rd17, %rd6;
	ld.global.f32 	%f42, [%rd18];
	add.f32 	%f43, %f41, %f42;
	add.s64 	%rd19, %rd18, %rd6;
	ld.global.f32 	%f44, [%rd19];
	add.f32 	%f45, %f43, %f44;
	add.s64 	%rd20, %rd19, %rd6;
	ld.global.f32 	%f46, [%rd20];
	add.f32 	%f47, %f45, %f46;
	add.s64 	%rd21, %rd20, %rd6;
	ld.global.f32 	%f48, [%rd21];
	add.f32 	%f82, %f47, %f48;
	add.s32 	%r38, %r38, 16;
	add.s32 	%r37, %r37, %r8;
	setp.ne.s32 	%p6, %r38, 0;
	@%p6 bra 	$L__BB0_4;
$L__BB0_5:
	setp.eq.s32 	%p7, %r4, 0;
	@%p7 bra 	$L__BB0_14;
	and.b32  	%r14, %r26, 7;
	setp.lt.u32 	%p8, %r4, 8;
	@%p8 bra 	$L__BB0_8;
	add.s32 	%r31, %r40, %r3;
	mad.lo.s32 	%r32, %r31, %r27, %r2;
	mul.wide.s32 	%rd22, %r32, 4;
	add.s64 	%rd23, %rd1, %rd22;
	ld.global.f32 	%f50, [%rd23];
	add.f32 	%f51, %f82, %f50;
	mul.wide.s32 	%rd24, %r27, 4;
	add.s64 	%rd25, %rd23, %rd24;
	ld.global.f32 	%f52, [%rd25];
	add.f32 	%f53, %f51, %f52;
	add.s64 	%rd26, %rd25, %rd24;
	ld.global.f32 	%f54, [%rd26];
	add.f32 	%f55, %f53, %f54;
	add.s64 	%rd27, %rd26, %rd24;
	ld.global.f32 	%f56, [%rd27];
	add.f32 	%f57, %f55, %f56;
	add.s64 	%rd28, %rd27, %rd24;
	ld.global.f32 	%f58, [%rd28];
	add.f32 	%f59, %f57, %f58;
	add.s64 	%rd29, %rd28, %rd24;
	ld.global.f32 	%f60, [%rd29];
	add.f32 	%f61, %f59, %f60;
	add.s64 	%rd30, %rd29, %rd24;
	ld.global.f32 	%f62, [%rd30];
	add.f32 	%f63, %f61, %f62;
	add.s64 	%rd31, %rd30, %rd24;
	ld.global.f32 	%f64, [%rd31];
	add.f32 	%f82, %f63, %f64;
	add.s32 	%r40, %r40, 8;
$L__BB0_8:
	setp.eq.s32 	%p9, %r14, 0;
	@%p9 bra 	$L__BB0_14;
	and.b32  	%r17, %r26, 3;
	setp.lt.u32 	%p10, %r14, 4;
	@%p10 bra 	$L__BB0_11;
	add.s32 	%r33, %r40, %r3;
	mad.lo.s32 	%r34, %r33, %r27, %r2;
	mul.wide.s32 	%rd32, %r34, 4;
	add.s64 	%rd33, %rd1, %rd32;
	ld.global.f32 	%f66, [%rd33];
	add.f32 	%f67, %f82, %f66;
	mul.wide.s32 	%rd34, %r27, 4;
	add.s64 	%rd35, %rd33, %rd34;
	ld.global.f32 	%f68, [%rd35];
	add.f32 	%f69, %f67, %f68;
	add.s64 	%rd36, %rd35, %rd34;
	ld.global.f32 	%f70, [%rd36];
	add.f32 	%f71, %f69, %f70;
	add.s64 	%rd37, %rd36, %rd34;
	ld.global.f32 	%f72, [%rd37];
	add.f32 	%f82, %f71, %f72;
	add.s32 	%r40, %r40, 4;
$L__BB0_11:
	setp.eq.s32 	%p11, %r17, 0;
	@%p11 bra 	$L__BB0_14;
	add.s32 	%r35, %r40, %r3;
	mad.lo.s32 	%r43, %r27, %r35, %r2;
	neg.s32 	%r42, %r17;
$L__BB0_13:
	.pragma "nounroll";
	mul.wide.s32 	%rd38, %r43, 4;
	add.s64 	%rd39, %rd1, %rd38;
	ld.global.f32 	%f73, [%rd39];
	add.f32 	%f82, %f82, %f73;
	add.s32 	%r43, %r43, %r27;
	add.s32 	%r42, %r42, 1;
	setp.ne.s32 	%p12, %r42, 0;
	@%p12 bra 	$L__BB0_13;
$L__BB0_14:
	mad.lo.s32 	%r36, %r27, %r1, %r2;
	cvta.to.global.u64 	%rd40, %rd2;
	mul.wide.u32 	%rd41, %r36, 4;
	add.s64 	%rd42, %rd40, %rd41;
	st.global.f32 	[%rd42], %f82;
$L__BB0_15:
	ret;

}


// ===== COMPILED SASS (sm_100) =====

	.target	sm_100

	.elftype	@"ET_EXEC"


//--------------------- .note.nv.tkinfo           --------------------------
	.section	.note.nv.tkinfo,"",@"SHT_NOTE"
	.sectionflags	@"SHF_NOTE_NV_TKINFO"
	.tkinfo
        /*0018*/ 	.word	0x00000002
        /*0030*/ 	.string	""
        /*0030*/ 	.string	"ptxas"
        /*0030*/ 	.string	"Cuda compilation tools, release 13.0, V13.0.88"
        /*0030*/ 	.string	"Build cuda_13.0.r13.0/compiler.36424714_0"
        /*0030*/ 	.string	"-arch sm_100 -m 64 "



//--------------------- .note.nv.cuinfo           --------------------------
	.section	.note.nv.cuinfo,"",@"SHT_NOTE"
	.sectionflags	@"SHF_NOTE_NV_CUINFO"
        /*0018*/ 	.short	0x0002
        /*001a*/ 	.short	0x0064
        /*001c*/ 	.short	0x0082
	.zero		2


//--------------------- .nv.info                  --------------------------
	.section	.nv.info,"",@"SHT_CUDA_INFO"
	.align	4


	//----- nvinfo : EIATTR_REGCOUNT
	.align		4
        /*0000*/ 	.byte	0x04, 0x2f
        /*0002*/ 	.short	(.L_1 - .L_0)
	.align		4
.L_0:
        /*0004*/ 	.word	index@(sum_axis_kernel)
        /*0008*/ 	.word	0x00000020


	//----- nvinfo : EIATTR_FRAME_SIZE
	.align		4
.L_1:
        /*000c*/ 	.byte	0x04, 0x11
        /*000e*/ 	.short	(.L_3 - .L_2)
	.align		4
.L_2:
        /*0010*/ 	.word	index@(sum_axis_kernel)
        /*0014*/ 	.word	0x00000000


	//----- nvinfo : EIATTR_MIN_STACK_SIZE
	.align		4
.L_3:
        /*0018*/ 	.byte	0x04, 0x12
        /*001a*/ 	.short	(.L_5 - .L_4)
	.align		4
.L_4:
        /*001c*/ 	.word	index@(sum_axis_kernel)
        /*0020*/ 	.word	0x00000000
.L_5:


//--------------------- .nv.compat                --------------------------
	.section	.nv.compat,"",@"SHT_CUDA_COMPAT_INFO"
	.align	4
        /*0000*/ 	.byte	0x02, 0x09, 0x00, 0x00, 0x02, 0x02, 0x01, 0x00, 0x02, 0x05, 0x05, 0x00, 0x03, 0x07, 0x01, 0x01
        /*0010*/ 	.byte	0x02, 0x03, 0x00, 0x00, 0x02, 0x06, 0x01, 0x00, 0x04, 0x0b, 0x08, 0x00, 0x09, 0x00, 0x00, 0x00
        /*0020*/ 	.byte	0x00, 0x00, 0x00, 0x00


//--------------------- .nv.info.sum_axis_kernel  --------------------------
	.section	.nv.info.sum_axis_kernel,"",@"SHT_CUDA_INFO"
	.sectionflags	@""
	.align	4


	//----- nvinfo : EIATTR_CUDA_API_VERSION
	.align		4
        /*0000*/ 	.byte	0x04, 0x37
        /*0002*/ 	.short	(.L_7 - .L_6)
.L_6:
        /*0004*/ 	.word	0x00000082


	//----- nvinfo : EIATTR_KPARAM_INFO
	.align		4
.L_7:
        /*0008*/ 	.byte	0x04, 0x17
        /*000a*/ 	.short	(.L_9 - .L_8)
.L_8:
        /*000c*/ 	.word	0x00000000
        /*0010*/ 	.short	0x0004
        /*0012*/ 	.short	0x0018
        /*0014*/ 	.byte	0x00, 0xf0, 0x11, 0x00


	//----- nvinfo : EIATTR_KPARAM_INFO
	.align		4
.L_9:
        /*0018*/ 	.byte	0x04, 0x17
        /*001a*/ 	.short	(.L_11 - .L_10)
.L_10:
        /*001c*/ 	.word	0x00000000
        /*0020*/ 	.short	0x0003
        /*0022*/ 	.short	0x0014
        /*0024*/ 	.byte	0x00, 0xf0, 0x11, 0x00


	//----- nvinfo : EIATTR_KPARAM_INFO
	.align		4
.L_11:
        /*0028*/ 	.byte	0x04, 0x17
        /*002a*/ 	.short	(.L_13 - .L_12)
.L_12:
        /*002c*/ 	.word	0x00000000
        /*0030*/ 	.short	0x0002
        /*0032*/ 	.short	0x0010
        /*0034*/ 	.byte	0x00, 0xf0, 0x11, 0x00


	//----- nvinfo : EIATTR_KPARAM_INFO
	.align		4
.L_13:
        /*0038*/ 	.byte	0x04, 0x17
        /*003a*/ 	.short	(.L_15 - .L_14)
.L_14:
        /*003c*/ 	.word	0x00000000
        /*0040*/ 	.short	0x0001
        /*0042*/ 	.short	0x0008
        /*0044*/ 	.byte	0x00, 0xf5, 0x21, 0x00


	//----- nvinfo : EIATTR_KPARAM_INFO
	.align		4
.L_15:
        /*0048*/ 	.byte	0x04, 0x17
        /*004a*/ 	.short	(.L_17 - .L_16)
.L_16:
        /*004c*/ 	.word	0x00000000
        /*0050*/ 	.short	0x0000
        /*0052*/ 	.short	0x0000
        /*0054*/ 	.byte	0x00, 0xf5, 0x21, 0x00


	//----- nvinfo : EIATTR_SPARSE_MMA_MASK
	.align		4
.L_17:
        /*0058*/ 	.byte	0x03, 0x50
        /*005a*/ 	.short	0x0000


	//----- nvinfo : EIATTR_MAXREG_COUNT
	.align		4
        /*005c*/ 	.byte	0x03, 0x1b
        /*005e*/ 	.short	0x00ff


	//----- nvinfo : EIATTR_MERCURY_ISA_VERSION
	.align		4
        /*0060*/ 	.byte	0x03, 0x5f
        /*0062*/ 	.short	0x0101


	//----- nvinfo : EIATTR_VRC_CTA_INIT_COUNT
	.align		4
        /*0064*/ 	.byte	0x02, 0x4a
	.zero		1
	.zero		1


	//----- nvinfo : EIATTR_EXIT_INSTR_OFFSETS
	.align		4
        /*0068*/ 	.byte	0x04, 0x1c
        /*006a*/ 	.short	(.L_19 - .L_18)


	//   ....[0]....
.L_18:
        /*006c*/ 	.word	0x00000070


	//   ....[1]....
        /*0070*/ 	.word	0x00000930


	//----- nvinfo : EIATTR_CBANK_PARAM_SIZE
	.align		4
.L_19:
        /*0074*/ 	.byte	0x03, 0x19
        /*0076*/ 	.short	0x001c


	//----- nvinfo : EIATTR_PARAM_CBANK
	.align		4
        /*0078*/ 	.byte	0x04, 0x0a
        /*007a*/ 	.short	(.L_21 - .L_20)
	.align		4
.L_20:
        /*007c*/ 	.word	index@(.nv.constant0.sum_axis_kernel)
        /*0080*/ 	.short	0x0380
        /*0082*/ 	.short	0x001c


	//----- nvinfo : EIATTR_SW_WAR
	.align		4
.L_21:
        /*0084*/ 	.byte	0x04, 0x36
        /*0086*/ 	.short	(.L_23 - .L_22)
.L_22:
        /*0088*/ 	.word	0x00000008
.L_23:


//--------------------- .nv.callgraph             --------------------------
	.section	.nv.callgraph,"",@"SHT_CUDA_CALLGRAPH"
	.align	4
	.sectionentsize	8
	.align		4
        /*0000*/ 	.word	0x00000000
	.align		4
        /*0004*/ 	.word	0xffffffff
	.align		4
        /*0008*/ 	.word	0x00000000
	.align		4
        /*000c*/ 	.word	0xfffffffe
	.align		4
        /*0010*/ 	.word	0x00000000
	.align		4
        /*0014*/ 	.word	0xfffffffd
	.align		4
        /*0018*/ 	.word	0x00000000
	.align		4
        /*001c*/ 	.word	0xfffffffc


//--------------------- .text.sum_axis_kernel     --------------------------
	.section	.text.sum_axis_kernel,"ax",@progbits
	.align	128
        .global         sum_axis_kernel
        .type           sum_axis_kernel,@function
        .size           sum_axis_kernel,(.L_x_7 - sum_axis_kernel)
        .other          sum_axis_kernel,@"STO_CUDA_ENTRY STV_DEFAULT"
sum_axis_kernel:
.text.sum_axis_kernel:
[----:B------:R-:W-:Y:S01]  /*0000*/  LDC R1, c[0x0][0x37c] ;  /* 0x0000df00ff017b82 */ /* 0x000fe20000000800 */
[----:B------:R-:W0:Y:S07]  /*0010*/  S2R R0, SR_TID.X ;  /* 0x0000000000007919 */ /* 0x000e2e0000002100 */
[----:B------:R-:W0:Y:S08]  /*0020*/  LDC R17, c[0x0][0x398] ;  /* 0x0000e600ff117b82 */ /* 0x000e300000000800 */
[----:B------:R-:W1:Y:S08]  /*0030*/  S2UR UR8, SR_CTAID.X ;  /* 0x00000000000879c3 */ /* 0x000e700000002500 */
[----:B------:R-:W1:Y:S01]  /*0040*/  LDC R2, c[0x0][0x390] ;  /* 0x0000e400ff027b82 */ /* 0x000e620000000800 */
[----:B0-----:R-:W-:-:S04]  /*0050*/  ISETP.GE.AND P0, PT, R0, R17, PT ;  /* 0x000000110000720c */ /* 0x001fc80003f06270 */
[----:B-1----:R-:W-:-:S13]  /*0060*/  ISETP.LE.OR P0, PT, R2, UR8, P0 ;  /* 0x0000000802007c0c */ /* 0x002fda0008703670 */
[----:B------:R-:W-:Y:S05]  /*0070*/  @P0 EXIT ;  /* 0x000000000000094d */ /* 0x000fea0003800000 */
[----:B------:R-:W0:Y:S01]  /*0080*/  LDCU UR6, c[0x0][0x394] ;  /* 0x00007280ff0677ac */ /* 0x000e220008000800 */
[----:B------:R-:W-:Y:S01]  /*0090*/  HFMA2 R16, -RZ, RZ, 0, 0 ;  /* 0x00000000ff107431 */ /* 0x000fe200000001ff */
[----:B------:R-:W1:Y:S01]  /*00a0*/  LDCU.64 UR10, c[0x0][0x358] ;  /* 0x00006b00ff0a77ac */ /* 0x000e620008000a00 */
[----:B0-----:R-:W-:-:S09]  /*00b0*/  UISETP.GE.AND UP0, UPT, UR6, 0x1, UPT ;  /* 0x000000010600788c */ /* 0x001fd2000bf06270 */
[----:B-1----:R-:W-:Y:S05]  /*00c0*/  BRA.U !UP0, `(.L_x_0) ;  /* 0x0000000908087547 */ /* 0x002fea000b800000 */
[----:B------:R-:W-:Y:S01]  /*00d0*/  UISETP.GE.U32.AND UP1, UPT, UR6, 0x10, UPT ;  /* 0x000000100600788c */ /* 0x000fe2000bf26070 */
[----:B------:R-:W-:Y:S01]  /*00e0*/  MOV R16, RZ ;  /* 0x000000ff00107202 */ /* 0x000fe20000000f00 */
[----:B------:R-:W-:Y:S01]  /*00f0*/  ULOP3.LUT UR5, UR6, 0xf, URZ, 0xc0, !UPT ;  /* 0x0000000f06057892 */ /* 0x000fe2000f8ec0ff */
[----:B------:R-:W-:-:S03]  /*0100*/  UMOV UR4, URZ ;  /* 0x000000ff00047c82 */ /* 0x000fc60008000000 */
[----:B------:R-:W-:-:S03]  /*0110*/  UISETP.NE.AND UP0, UPT, UR5, URZ, UPT ;  /* 0x000000ff0500728c */ /* 0x000fc6000bf05270 */
[----:B------:R-:W-:Y:S08]  /*0120*/  BRA.U !UP1, `(.L_x_1) ;  /* 0x0000000109e87547 */ /* 0x000ff0000b800000 */
[----:B------:R-:W-:Y:S01]  /*0130*/  IMAD R3, R17, UR8, RZ ;  /* 0x0000000811037c24 */ /* 0x000fe2000f8e02ff */
[----:B------:R-:W-:Y:S01]  /*0140*/  ULOP3.LUT UR4, UR6, 0x7ffffff0, URZ, 0xc0, !UPT ;  /* 0x7ffffff006047892 */ /* 0x000fe2000f8ec0ff */
[----:B------:R-:W-:Y:S02]  /*0150*/  MOV R16, RZ ;  /* 0x000000ff00107202 */ /* 0x000fe40000000f00 */
[----:B------:R-:W-:Y:S01]  /*0160*/  IMAD R18, R3, UR6, R0 ;  /* 0x0000000603127c24 */ /* 0x000fe2000f8e0200 */
[----:B------:R-:W-:-:S12]  /*0170*/  UIADD3 UR7, UPT, UPT, -UR4, URZ, URZ ;  /* 0x000000ff04077290 */ /* 0x000fd8000fffe1ff */
.L_x_2:
[----:B------:R-:W0:Y:S02]  /*0180*/  LDC.64 R4, c[0x0][0x380] ;  /* 0x0000e000ff047b82 */ /* 0x000e240000000a00 */
[----:B0-----:R-:W-:-:S05]  /*0190*/  IMAD.WIDE R4, R18, 0x4, R4 ;  /* 0x0000000412047825 */ /* 0x001fca00078e0204 */
[----:B------:R-:W2:Y:S01]  /*01a0*/  LDG.E R25, desc[UR10][R4.64] ;  /* 0x0000000a04197981 */ /* 0x000ea2000c1e1900 */
[----:B------:R-:W-:-:S05]  /*01b0*/  IMAD.WIDE R6, R17, 0x4, R4 ;  /* 0x0000000411067825 */ /* 0x000fca00078e0204 */
[----:B------:R0:W3:Y:S01]  /*01c0*/  LDG.E R23, desc[UR10][R6.64] ;  /* 0x0000000a06177981 */ /* 0x0000e2000c1e1900 */
[----:B------:R-:W-:-:S05]  /*01d0*/  IMAD.WIDE R8, R17, 0x4, R6 ;  /* 0x0000000411087825 */ /* 0x000fca00078e0206 */
[----:B------:R1:W4:Y:S01]  /*01e0*/  LDG.E R22, desc[UR10][R8.64] ;  /* 0x0000000a08167981 */ /* 0x000322000c1e1900 */
[----:B------:R-:W-:-:S05]  /*01f0*/  IMAD.WIDE R12, R17, 0x4, R8 ;  /* 0x00000004110c7825 */ /* 0x000fca00078e0208 */
[----:B------:R-:W5:Y:S01]  /*0200*/  LDG.E R21, desc[UR10][R12.64] ;  /* 0x0000000a0c157981 */ /* 0x000f62000c1e1900 */
[----:B------:R-:W-:-:S05]  /*0210*/  IMAD.WIDE R14, R17, 0x4, R12 ;  /* 0x00000004110e7825 */ /* 0x000fca00078e020c */
[----:B------:R-:W5:Y:S01]  /*0220*/  LDG.E R20, desc[UR10][R14.64] ;  /* 0x0000000a0e147981 */ /* 0x000f62000c1e1900 */
[----:B------:R-:W-:-:S05]  /*0230*/  IMAD.WIDE R2, R17, 0x4, R14 ;  /* 0x0000000411027825 */ /* 0x000fca00078e020e */
[----:B------:R1:W5:Y:S01]  /*0240*/  LDG.E R19, desc[UR10][R2.64] ;  /* 0x0000000a02137981 */ /* 0x000362000c1e1900 */
[----:B------:R-:W-:-:S05]  /*0250*/  IMAD.WIDE R26, R17, 0x4, R2 ;  /* 0x00000004111a7825 */ /* 0x000fca00078e0202 */
[----:B------:R1:W5:Y:S01]  /*0260*/  LDG.E R24, desc[UR10][R26.64] ;  /* 0x0000000a1a187981 */ /* 0x000362000c1e1900 */
[----:B------:R-:W-:-:S05]  /*0270*/  IMAD.WIDE R10, R17, 0x4, R26 ;  /* 0x00000004110a7825 */ /* 0x000fca00078e021a */
[----:B------:R1:W5:Y:S01]  /*0280*/  LDG.E R28, desc[UR10][R10.64] ;  /* 0x0000000a0a1c7981 */ /* 0x000362000c1e1900 */
[----:B0-----:R-:W-:-:S04]  /*0290*/  IMAD.WIDE R6, R17, 0x4, R10 ;  /* 0x0000000411067825 */ /* 0x001fc800078e020a */
[C---:B-1----:R-:W-:Y:S02]  /*02a0*/  IMAD.WIDE R8, R17.reuse, 0x4, R6 ;  /* 0x0000000411087825 */ /* 0x042fe400078e0206 */
[----:B------:R-:W5:Y:S02]  /*02b0*/  LDG.E R6, desc[UR10][R6.64] ;  /* 0x0000000a06067981 */ /* 0x000f64000c1e1900 */
[C---:B------:R-:W-:Y:S02]  /*02c0*/  IMAD.WIDE R2, R17.reuse, 0x4, R8 ;  /* 0x0000000411027825 */ /* 0x040fe400078e0208 */
[----:B------:R-:W5:Y:S02]  /*02d0*/  LDG.E R8, desc[UR10][R8.64] ;  /* 0x0000000a08087981 */ /* 0x000f64000c1e1900 */
[C---:B------:R-:W-:Y:S02]  /*02e0*/  IMAD.WIDE R4, R17.reuse, 0x4, R2 ;  /* 0x0000000411047825 */ /* 0x040fe400078e0202 */
[----:B------:R-:W5:Y:S02]  /*02f0*/  LDG.E R29, desc[UR10][R2.64] ;  /* 0x0000000a021d7981 */ /* 0x000f64000c1e1900 */
[----:B------:R-:W-:-:S02]  /*0300*/  IMAD.WIDE R12, R17, 0x4, R4 ;  /* 0x00000004110c7825 */ /* 0x000fc400078e0204 */
[----:B------:R-:W5:Y:S02]  /*0310*/  LDG.E R4, desc[UR10][R4.64] ;  /* 0x0000000a04047981 */ /* 0x000f64000c1e1900 */
[C---:B------:R-:W-:Y:S02]  /*0320*/  IMAD.WIDE R14, R17.reuse, 0x4, R12 ;  /* 0x00000004110e7825 */ /* 0x040fe400078e020c */
[----:B------:R-:W5:Y:S02]  /*0330*/  LDG.E R12, desc[UR10][R12.64] ;  /* 0x0000000a0c0c7981 */ /* 0x000f64000c1e1900 */
[C---:B------:R-:W-:Y:S02]  /*0340*/  IMAD.WIDE R26, R17.reuse, 0x4, R14 ;  /* 0x00000004111a7825 */ /* 0x040fe400078e020e */
[----:B------:R-:W5:Y:S02]  /*0350*/  LDG.E R14, desc[UR10][R14.64] ;  /* 0x0000000a0e0e7981 */ /* 0x000f64000c1e1900 */
[----:B------:R-:W-:-:S02]  /*0360*/  IMAD.WIDE R10, R17, 0x4, R26 ;  /* 0x00000004110a7825 */ /* 0x000fc400078e021a */
[----:B------:R-:W5:Y:S04]  /*0370*/  LDG.E R26, desc[UR10][R26.64] ;  /* 0x0000000a1a1a7981 */ /* 0x000f68000c1e1900 */
[----:B------:R-:W5:Y:S01]  /*0380*/  LDG.E R10, desc[UR10][R10.64] ;  /* 0x0000000a0a0a7981 */ /* 0x000f62000c1e1900 */
[----:B------:R-:W-:-:S04]  /*0390*/  UIADD3 UR7, UPT, UPT, UR7, 0x10, URZ ;  /* 0x0000001007077890 */ /* 0x000fc8000fffe0ff */
[----:B------:R-:W-:Y:S01]  /*03a0*/  UISETP.NE.AND UP1, UPT, UR7, URZ, UPT ;  /* 0x000000ff0700728c */ /* 0x000fe2000bf25270 */
[----:B------:R-:W-:Y:S01]  /*03b0*/  LEA R18, R17, R18, 0x4 ;  /* 0x0000001211127211 */ /* 0x000fe200078e20ff */
[----:B--2---:R-:W-:-:S04]  /*03c0*/  FADD R16, R25, R16 ;  /* 0x0000001019107221 */ /* 0x004fc80000000000 */
[----:B---3--:R-:W-:-:S04]  /*03d0*/  FADD R23, R16, R23 ;  /* 0x0000001710177221 */ /* 0x008fc80000000000 */
[----:B----4-:R-:W-:-:S04]  /*03e0*/  FADD R22, R23, R22 ;  /* 0x0000001617167221 */ /* 0x010fc80000000000 */
[----:B-----5:R-:W-:-:S04]  /*03f0*/  FADD R21, R22, R21 ;  /* 0x0000001516157221 */ /* 0x020fc80000000000 */
[----:B------:R-:W-:-:S04]  /*0400*/  FADD R20, R21, R20 ;  /* 0x0000001415147221 */ /* 0x000fc80000000000 */
        /* <DEDUP_REMOVED lines=10> */
[----:B------:R-:W-:Y:S01]  /*04b0*/  FADD R16, R29, R10 ;  /* 0x0000000a1d107221 */ /* 0x000fe20000000000 */
[----:B------:R-:W-:Y:S06]  /*04c0*/  BRA.U UP1, `(.L_x_2) ;  /* 0xfffffffd012c7547 */ /* 0x000fec000b83ffff */
.L_x_1:
[----:B------:R-:W-:Y:S05]  /*04d0*/  BRA.U !UP0, `(.L_x_0) ;  /* 0x0000000508047547 */ /* 0x000fea000b800000 */
[----:B------:R-:W-:Y:S02]  /*04e0*/  UISETP.GE.U32.AND UP0, UPT, UR5, 0x8, UPT ;  /* 0x000000080500788c */ /* 0x000fe4000bf06070 */
[----:B------:R-:W-:-:S04]  /*04f0*/  ULOP3.LUT UR7, UR6, 0x7, URZ, 0xc0, !UPT ;  /* 0x0000000706077892 */ /* 0x000fc8000f8ec0ff */
[----:B------:R-:W-:-:S03]  /*0500*/  UISETP.NE.AND UP1, UPT, UR7, URZ, UPT ;  /* 0x000000ff0700728c */ /* 0x000fc6000bf25270 */
[----:B------:R-:W-:Y:S08]  /*0510*/  BRA.U !UP0, `(.L_x_3) ;  /* 0x0000000108707547 */ /* 0x000ff0000b800000 */
[----:B------:R-:W0:Y:S01]  /*0520*/  LDC.64 R2, c[0x0][0x380] ;  /* 0x0000e000ff027b82 */ /* 0x000e220000000a00 */
[----:B------:R-:W-:-:S06]  /*0530*/  UIMAD UR5, UR8, UR6, UR4 ;  /* 0x00000006080572a4 */ /* 0x000fcc000f8e0204 */
[----:B------:R-:W-:-:S04]  /*0540*/  IMAD R5, R17, UR5, R0 ;  /* 0x0000000511057c24 */ /* 0x000fc8000f8e0200 */
[----:B0-----:R-:W-:-:S04]  /*0550*/  IMAD.WIDE R2, R5, 0x4, R2 ;  /* 0x0000000405027825 */ /* 0x001fc800078e0202 */
[C---:B------:R-:W-:Y:S02]  /*0560*/  IMAD.WIDE R4, R17.reuse, 0x4, R2 ;  /* 0x0000000411047825 */ /* 0x040fe400078e0202 */
[----:B------:R-:W2:Y:S02]  /*0570*/  LDG.E R3, desc[UR10][R2.64] ;  /* 0x0000000a02037981 */ /* 0x000ea4000c1e1900 */
[C---:B------:R-:W-:Y:S02]  /*0580*/  IMAD.WIDE R6, R17.reuse, 0x4, R4 ;  /* 0x0000000411067825 */ /* 0x040fe400078e0204 */
[----:B------:R-:W3:Y:S02]  /*0590*/  LDG.E R4, desc[UR10][R4.64] ;  /* 0x0000000a04047981 */ /* 0x000ee4000c1e1900 */
[C---:B------:R-:W-:Y:S02]  /*05a0*/  IMAD.WIDE R8, R17.reuse, 0x4, R6 ;  /* 0x0000000411087825 */ /* 0x040fe400078e0206 */
[----:B------:R-:W4:Y:S02]  /*05b0*/  LDG.E R6, desc[UR10][R6.64] ;  /* 0x0000000a06067981 */ /* 0x000f24000c1e1900 */
        /* <DEDUP_REMOVED lines=9> */
[----:B------:R-:W-:Y:S01]  /*0650*/  UIADD3 UR4, UPT, UPT, UR4, 0x8, URZ ;  /* 0x0000000804047890 */ /* 0x000fe2000fffe0ff */
[----:B--2---:R-:W-:-:S04]  /*0660*/  FADD R3, R16, R3 ;  /* 0x0000000310037221 */ /* 0x004fc80000000000 */
[----:B---3--:R-:W-:-:S04]  /*0670*/  FADD R3, R3, R4 ;  /* 0x0000000403037221 */ /* 0x008fc80000000000 */
[----:B----4-:R-:W-:-:S04]  /*0680*/  FADD R3, R3, R6 ;  /* 0x0000000603037221 */ /* 0x010fc80000000000 */
[----:B-----5:R-:W-:-:S04]  /*0690*/  FADD R3, R3, R8 ;  /* 0x0000000803037221 */ /* 0x020fc80000000000 */
[----:B------:R-:W-:-:S04]  /*06a0*/  FADD R3, R3, R10 ;  /* 0x0000000a03037221 */ /* 0x000fc80000000000 */
[----:B------:R-:W-:-:S04]  /*06b0*/  FADD R3, R3, R12 ;  /* 0x0000000c03037221 */ /* 0x000fc80000000000 */
[----:B------:R-:W-:-:S04]  /*06c0*/  FADD R3, R3, R14 ;  /* 0x0000000e03037221 */ /* 0x000fc80000000000 */
[----:B------:R-:W-:-:S07]  /*06d0*/  FADD R16, R3, R18 ;  /* 0x0000001203107221 */ /* 0x000fce0000000000 */
.L_x_3:
        /* <DEDUP_REMOVED lines=13> */
[----:B------:R-:W-:Y:S02]  /*07b0*/  IMAD.WIDE R8, R17, 0x4, R6 ;  /* 0x0000000411087825 */ /* 0x000fe400078e0206 */
[----:B------:R-:W4:Y:S04]  /*07c0*/  LDG.E R7, desc[UR10][R6.64] ;  /* 0x0000000a06077981 */ /* 0x000f28000c1e1900 */
[----:B------:R-:W5:Y:S01]  /*07d0*/  LDG.E R9, desc[UR10][R8.64] ;  /* 0x0000000a08097981 */ /* 0x000f62000c1e1900 */
[----:B------:R-:W-:Y:S01]  /*07e0*/  UIADD3 UR4, UPT, UPT, UR4, 0x4, URZ ;  /* 0x0000000404047890 */ /* 0x000fe2000fffe0ff */
[----:B--2---:R-:W-:-:S04]  /*07f0*/  FADD R16, R16, R3 ;  /* 0x0000000310107221 */ /* 0x004fc80000000000 */
[----:B---3--:R-:W-:-:S04]  /*0800*/  FADD R16, R16, R5 ;  /* 0x0000000510107221 */ /* 0x008fc80000000000 */
[----:B----4-:R-:W-:-:S04]  /*0810*/  FADD R16, R16, R7 ;  /* 0x0000000710107221 */ /* 0x010fc80000000000 */
[----:B-----5:R-:W-:-:S07]  /*0820*/  FADD R16, R16, R9 ;  /* 0x0000000910107221 */ /* 0x020fce0000000000 */
.L_x_4:
[----:B------:R-:W-:Y:S05]  /*0830*/  BRA.U !UP1, `(.L_x_0) ;  /* 0x00000001092c7547 */ /* 0x000fea000b800000 */
[----:B------:R-:W0:Y:S01]  /*0840*/  LDC.64 R4, c[0x0][0x380] ;  /* 0x0000e000ff047b82 */ /* 0x000e220000000a00 */
[----:B------:R-:W-:Y:S02]  /*0850*/  UIMAD UR4, UR8, UR6, UR4 ;  /* 0x00000006080472a4 */ /* 0x000fe4000f8e0204 */
[----:B------:R-:W-:-:S04]  /*0860*/  UIADD3 UR5, UPT, UPT, -UR5, URZ, URZ ;  /* 0x000000ff05057290 */ /* 0x000fc8000fffe1ff */
[----:B------:R-:W-:-:S08]  /*0870*/  IMAD R6, R17, UR4, R0 ;  /* 0x0000000411067c24 */ /* 0x000fd0000f8e0200 */
.L_x_5:
[----:B0-----:R-:W-:-:S06]  /*0880*/  IMAD.WIDE R2, R6, 0x4, R4 ;  /* 0x0000000406027825 */ /* 0x001fcc00078e0204 */
[----:B------:R-:W2:Y:S01]  /*0890*/  LDG.E R3, desc[UR10][R2.64] ;  /* 0x0000000a02037981 */ /* 0x000ea2000c1e1900 */
[----:B------:R-:W-:Y:S01]  /*08a0*/  UIADD3 UR5, UPT, UPT, UR5, 0x1, URZ ;  /* 0x0000000105057890 */ /* 0x000fe2000fffe0ff */
[----:B------:R-:W-:-:S03]  /*08b0*/  IADD3 R6, PT, PT, R6, R17, RZ ;  /* 0x0000001106067210 */ /* 0x000fc60007ffe0ff */
[----:B------:R-:W-:Y:S01]  /*08c0*/  UISETP.NE.AND UP0, UPT, UR5, URZ, UPT ;  /* 0x000000ff0500728c */ /* 0x000fe2000bf05270 */
[----:B--2---:R-:W-:-:S08]  /*08d0*/  FADD R16, R3, R16 ;  /* 0x0000001003107221 */ /* 0x004fd00000000000 */
[----:B------:R-:W-:Y:S05]  /*08e0*/  BRA.U UP0, `(.L_x_5) ;  /* 0xfffffffd00e47547 */ /* 0x000fea000b83ffff */
.L_x_0:
[----:B------:R-:W0:Y:S01]  /*08f0*/  LDC.64 R2, c[0x0][0x388] ;  /* 0x0000e200ff027b82 */ /* 0x000e220000000a00 */
[----:B------:R-:W-:-:S04]  /*0900*/  IMAD R17, R17, UR8, R0 ;  /* 0x0000000811117c24 */ /* 0x000fc8000f8e0200 */
[----:B0-----:R-:W-:-:S05]  /*0910*/  IMAD.WIDE.U32 R2, R17, 0x4, R2 ;  /* 0x0000000411027825 */ /* 0x001fca00078e0002 */
[----:B------:R-:W-:Y:S01]  /*0920*/  STG.E desc[UR10][R2.64], R16 ;  /* 0x0000001002007986 */ /* 0x000fe2000c10190a */
[----:B------:R-:W-:Y:S05]  /*0930*/  EXIT ;  /* 0x000000000000794d */ /* 0x000fea0003800000 */
.L_x_6:
[----:B------:R-:W-:-:S00]  /*0940*/  BRA `(.L_x_6) ;  /* 0xfffffffc00fc7947 */ /* 0x000fc0000383ffff */
[----:B------:R-:W-:-:S00]  /*0950*/  NOP ;  /* 0x0000000000007918 */ /* 0x000fc00000000000 */
        /* <DEDUP_REMOVED lines=10> */
.L_x_7:


//--------------------- .nv.shared.reserved.0     --------------------------
	.section	.nv.shared.reserved.0,"aw",@nobits
	.weak		__nv_reservedSMEM_offset_0_alias
	.size		__nv_reservedSMEM_offset_0_alias, 0, 64
	.other		__nv_reservedSMEM_offset_0_alias,@"STO_CUDA_RESERVED_SHARED STV_DEFAULT"
__nv_reservedSMEM_offset_0_alias:
	.zero		0
	.zero		64


//--------------------- .nv.constant0.sum_axis_kernel --------------------------
	.section	.nv.constant0.sum_axis_kernel,"a",@progbits
	.sectionflags	@""
	.align	4
.nv.constant0.sum_axis_kernel:
	.zero		924


//--------------------- SYMBOLS --------------------------

	.type		.nv.reservedSmem.offset0,@object
	.size		.nv.reservedSmem.offset0,0x4
